//
// Generated by NVIDIA NVVM Compiler
//
// Compiler Build ID: CL-36424714
// Cuda compilation tools, release 13.0, V13.0.88
// Based on NVVM 20.0.0
//

.version 9.0
.target sm_100
.address_size 64

	// .globl	_Z17layer_norm_kernelPfS_iii
.extern .shared .align 16 .b8 sdata[];

.visible .entry _Z17layer_norm_kernelPfS_iii(
	.param .u64 .ptr .align 1 _Z17layer_norm_kernelPfS_iii_param_0,
	.param .u64 .ptr .align 1 _Z17layer_norm_kernelPfS_iii_param_1,
	.param .u32 _Z17layer_norm_kernelPfS_iii_param_2,
	.param .u32 _Z17layer_norm_kernelPfS_iii_param_3,
	.param .u32 _Z17layer_norm_kernelPfS_iii_param_4
)
{
	.reg .pred 	%p<16>;
	.reg .b32 	%r<37>;
	.reg .b32 	%f<34>;
	.reg .b64 	%rd<12>;

	ld.param.u64 	%rd4, [_Z17layer_norm_kernelPfS_iii_param_0];
	ld.param.u64 	%rd3, [_Z17layer_norm_kernelPfS_iii_param_1];
	ld.param.u32 	%r20, [_Z17layer_norm_kernelPfS_iii_param_2];
	ld.param.u32 	%r18, [_Z17layer_norm_kernelPfS_iii_param_3];
	ld.param.u32 	%r19, [_Z17layer_norm_kernelPfS_iii_param_4];
	cvta.to.global.u64 	%rd1, %rd4;
	mov.u32 	%r1, %ctaid.x;
	mov.u32 	%r36, %tid.x;
	div.s32 	%r3, %r1, %r18;
	setp.ge.s32 	%p1, %r3, %r20;
	setp.lt.s32 	%p2, %r18, 0;
	or.pred  	%p3, %p2, %p1;
	@%p3 bra 	$L__BB0_20;
	rem.s32 	%r21, %r1, %r18;
	mad.lo.s32 	%r22, %r3, %r18, %r21;
	mul.lo.s32 	%r4, %r22, %r19;
	setp.ge.s32 	%p4, %r36, %r19;
	mov.f32 	%f31, 0f00000000;
	@%p4 bra 	$L__BB0_4;
	mov.f32 	%f31, 0f00000000;
	mov.u32 	%r5, %ntid.x;
	mov.u32 	%r32, %r36;
$L__BB0_3:
	add.s32 	%r23, %r32, %r4;
	mul.wide.s32 	%rd5, %r23, 4;
	add.s64 	%rd6, %rd1, %rd5;
	ld.global.f32 	%f13, [%rd6];
	add.f32 	%f31, %f31, %f13;
	add.s32 	%r32, %r32, %r5;
	setp.lt.s32 	%p5, %r32, %r19;
	@%p5 bra 	$L__BB0_3;
$L__BB0_4:
	shl.b32 	%r24, %r36, 2;
	mov.u32 	%r25, sdata;
	add.s32 	%r8, %r25, %r24;
	st.shared.f32 	[%r8], %f31;
	bar.sync 	0;
	mov.u32 	%r9, %ntid.x;
	setp.lt.u32 	%p6, %r9, 2;
	@%p6 bra 	$L__BB0_9;
	mov.u32 	%r33, %r9;
$L__BB0_6:
	shr.u32 	%r11, %r33, 1;
	setp.ge.u32 	%p7, %r36, %r11;
	@%p7 bra 	$L__BB0_8;
	shl.b32 	%r26, %r11, 2;
	add.s32 	%r27, %r8, %r26;
	ld.shared.f32 	%f14, [%r27];
	ld.shared.f32 	%f15, [%r8];
	add.f32 	%f16, %f14, %f15;
	st.shared.f32 	[%r8], %f16;
$L__BB0_8:
	bar.sync 	0;
	setp.gt.u32 	%p8, %r33, 3;
	mov.u32 	%r33, %r11;
	@%p8 bra 	$L__BB0_6;
$L__BB0_9:
	setp.ge.s32 	%p9, %r36, %r19;
	ld.shared.f32 	%f18, [sdata];
	cvt.rn.f32.s32 	%f4, %r19;
	div.rn.f32 	%f5, %f18, %f4;
	bar.sync 	0;
	mov.f32 	%f33, 0f00000000;
	@%p9 bra 	$L__BB0_12;
	mov.f32 	%f33, 0f00000000;
	mov.u32 	%r34, %r36;
$L__BB0_11:
	add.s32 	%r28, %r34, %r4;
	mul.wide.s32 	%rd7, %r28, 4;
	add.s64 	%rd8, %rd1, %rd7;
	ld.global.f32 	%f20, [%rd8];
	sub.f32 	%f21, %f20, %f5;
	fma.rn.f32 	%f33, %f21, %f21, %f33;
	add.s32 	%r34, %r34, %r9;
	setp.lt.s32 	%p10, %r34, %r19;
	@%p10 bra 	$L__BB0_11;
$L__BB0_12:
	setp.lt.u32 	%p11, %r9, 2;
	st.shared.f32 	[%r8], %f33;
	bar.sync 	0;
	@%p11 bra 	$L__BB0_17;
	mov.u32 	%r35, %r9;
$L__BB0_14:
	shr.u32 	%r15, %r35, 1;
	setp.ge.u32 	%p12, %r36, %r15;
	@%p12 bra 	$L__BB0_16;
	shl.b32 	%r29, %r15, 2;
	add.s32 	%r30, %r8, %r29;
	ld.shared.f32 	%f22, [%r30];
	ld.shared.f32 	%f23, [%r8];
	add.f32 	%f24, %f22, %f23;
	st.shared.f32 	[%r8], %f24;
$L__BB0_16:
	bar.sync 	0;
	setp.gt.u32 	%p13, %r35, 3;
	mov.u32 	%r35, %r15;
	@%p13 bra 	$L__BB0_14;
$L__BB0_17:
	setp.ge.s32 	%p14, %r36, %r19;
	ld.shared.f32 	%f25, [sdata];
	div.rn.f32 	%f26, %f25, %f4;
	add.f32 	%f9, %f26, 0f3727C5AC;
	bar.sync 	0;
	@%p14 bra 	$L__BB0_20;
	cvta.to.global.u64 	%rd2, %rd3;
	sqrt.rn.f32 	%f10, %f9;
$L__BB0_19:
	add.s32 	%r31, %r36, %r4;
	mul.wide.s32 	%rd9, %r31, 4;
	add.s64 	%rd10, %rd1, %rd9;
	ld.global.f32 	%f27, [%rd10];
	sub.f32 	%f28, %f27, %f5;
	div.rn.f32 	%f29, %f28, %f10;
	add.s64 	%rd11, %rd2, %rd9;
	st.global.f32 	[%rd11], %f29;
	add.s32 	%r36, %r36, %r9;
	setp.lt.s32 	%p15, %r36, %r19;
	@%p15 bra 	$L__BB0_19;
$L__BB0_20:
	ret;

}


// ===== COMPILED SASS (sm_100) =====

	.target	sm_100

	.elftype	@"ET_EXEC"


//--------------------- .note.nv.tkinfo           --------------------------
	.section	.note.nv.tkinfo,"",@"SHT_NOTE"
	.sectionflags	@"SHF_NOTE_NV_TKINFO"
	.tkinfo
        /*0018*/ 	.word	0x00000002
        /*0030*/ 	.string	""
        /*0030*/ 	.string	"ptxas"
        /*0030*/ 	.string	"Cuda compilation tools, release 13.0, V13.0.88"
        /*0030*/ 	.string	"Build cuda_13.0.r13.0/compiler.36424714_0"
        /*0030*/ 	.string	"-arch sm_100 -m 64 "



//--------------------- .note.nv.cuinfo           --------------------------
	.section	.note.nv.cuinfo,"",@"SHT_NOTE"
	.sectionflags	@"SHF_NOTE_NV_CUINFO"
        /*0018*/ 	.short	0x0002
        /*001a*/ 	.short	0x0064
        /*001c*/ 	.short	0x0082
	.zero		2


//--------------------- .nv.info                  --------------------------
	.section	.nv.info,"",@"SHT_CUDA_INFO"
	.align	4


	//----- nvinfo : EIATTR_REGCOUNT
	.align		4
        /*0000*/ 	.byte	0x04, 0x2f
        /*0002*/ 	.short	(.L_1 - .L_0)
	.align		4
.L_0:
        /*0004*/ 	.word	index@(_Z17layer_norm_kernelPfS_iii)
        /*0008*/ 	.word	0x00000016


	//----- nvinfo : EIATTR_FRAME_SIZE
	.align		4
.L_1:
        /*000c*/ 	.byte	0x04, 0x11
        /*000e*/ 	.short	(.L_3 - .L_2)
	.align		4
.L_2:
        /*0010*/ 	.word	index@($__internal_1_$__cuda_sm3x_div_rn_noftz_f32_slowpath)
        /*0014*/ 	.word	0x00000000


	//----- nvinfo : EIATTR_FRAME_SIZE
	.align		4
.L_3:
        /*0018*/ 	.byte	0x04, 0x11
        /*001a*/ 	.short	(.L_5 - .L_4)
	.align		4
.L_4:
        /*001c*/ 	.word	index@($__internal_0_$__cuda_sm20_sqrt_rn_f32_slowpath)
        /*0020*/ 	.word	0x00000000


	//----- nvinfo : EIATTR_FRAME_SIZE
	.align		4
.L_5:
        /*0024*/ 	.byte	0x04, 0x11
        /*0026*/ 	.short	(.L_7 - .L_6)
	.align		4
.L_6:
        /*0028*/ 	.word	index@(_Z17layer_norm_kernelPfS_iii)
        /*002c*/ 	.word	0x00000000


	//----- nvinfo : EIATTR_MIN_STACK_SIZE
	.align		4
.L_7:
        /*0030*/ 	.byte	0x04, 0x12
        /*0032*/ 	.short	(.L_9 - .L_8)
	.align		4
.L_8:
        /*0034*/ 	.word	index@(_Z17layer_norm_kernelPfS_iii)
        /*0038*/ 	.word	0x00000000
.L_9:


//--------------------- .nv.compat                --------------------------
	.section	.nv.compat,"",@"SHT_CUDA_COMPAT_INFO"
	.align	4
        /*0000*/ 	.byte	0x02, 0x09, 0x00, 0x00, 0x02, 0x02, 0x01, 0x00, 0x02, 0x05, 0x05, 0x00, 0x03, 0x07, 0x01, 0x01
        /*0010*/ 	.byte	0x02, 0x03, 0x00, 0x00, 0x02, 0x06, 0x01, 0x00, 0x04, 0x0b, 0x08, 0x00, 0x01, 0x00, 0x00, 0x00
        /*0020*/ 	.byte	0x00, 0x00, 0x00, 0x00


//--------------------- .nv.info._Z17layer_norm_kernelPfS_iii --------------------------
	.section	.nv.info._Z17layer_norm_kernelPfS_iii,"",@"SHT_CUDA_INFO"
	.sectionflags	@""
	.align	4


	//----- nvinfo : EIATTR_CUDA_API_VERSION
	.align		4
        /*0000*/ 	.byte	0x04, 0x37
        /*0002*/ 	.short	(.L_11 - .L_10)
.L_10:
        /*0004*/ 	.word	0x00000082


	//----- nvinfo : EIATTR_KPARAM_INFO
	.align		4
.L_11:
        /*0008*/ 	.byte	0x04, 0x17
        /*000a*/ 	.short	(.L_13 - .L_12)
.L_12:
        /*000c*/ 	.word	0x00000000
        /*0010*/ 	.short	0x0004
        /*0012*/ 	.short	0x0018
        /*0014*/ 	.byte	0x00, 0xf0, 0x11, 0x00


	//----- nvinfo : EIATTR_KPARAM_INFO
	.align		4
.L_13:
        /*0018*/ 	.byte	0x04, 0x17
        /*001a*/ 	.short	(.L_15 - .L_14)
.L_14:
        /*001c*/ 	.word	0x00000000
        /*0020*/ 	.short	0x0003
        /*0022*/ 	.short	0x0014
        /*0024*/ 	.byte	0x00, 0xf0, 0x11, 0x00


	//----- nvinfo : EIATTR_KPARAM_INFO
	.align		4
.L_15:
        /*0028*/ 	.byte	0x04, 0x17
        /*002a*/ 	.short	(.L_17 - .L_16)
.L_16:
        /*002c*/ 	.word	0x00000000
        /*0030*/ 	.short	0x0002
        /*0032*/ 	.short	0x0010
        /*0034*/ 	.byte	0x00, 0xf0, 0x11, 0x00


	//----- nvinfo : EIATTR_KPARAM_INFO
	.align		4
.L_17:
        /*0038*/ 	.byte	0x04, 0x17
        /*003a*/ 	.short	(.L_19 - .L_18)
.L_18:
        /*003c*/ 	.word	0x00000000
        /*0040*/ 	.short	0x0001
        /*0042*/ 	.short	0x0008
        /*0044*/ 	.byte	0x00, 0xf5, 0x21, 0x00


	//----- nvinfo : EIATTR_KPARAM_INFO
	.align		4
.L_19:
        /*0048*/ 	.byte	0x04, 0x17
        /*004a*/ 	.short	(.L_21 - .L_20)
.L_20:
        /*004c*/ 	.word	0x00000000
        /*0050*/ 	.short	0x0000
        /*0052*/ 	.short	0x0000
        /*0054*/ 	.byte	0x00, 0xf5, 0x21, 0x00


	//----- nvinfo : EIATTR_SPARSE_MMA_MASK
	.align		4
.L_21:
        /*0058*/ 	.byte	0x03, 0x50
        /*005a*/ 	.short	0x0000


	//----- nvinfo : EIATTR_MAXREG_COUNT
	.align		4
        /*005c*/ 	.byte	0x03, 0x1b
        /*005e*/ 	.short	0x00ff


	//----- nvinfo : EIATTR_NUM_BARRIERS
	.align		4
        /*0060*/ 	.byte	0x02, 0x4c
        /*0062*/ 	.byte	0x01
	.zero		1


	//----- nvinfo : EIATTR_MERCURY_ISA_VERSION
	.align		4
        /*0064*/ 	.byte	0x03, 0x5f
        /*0066*/ 	.short	0x0101


	//----- nvinfo : EIATTR_VRC_CTA_INIT_COUNT
	.align		4
        /*0068*/ 	.byte	0x02, 0x4a
	.zero		1
	.zero		1


	//----- nvinfo : EIATTR_EXIT_INSTR_OFFSETS
	.align		4
        /*006c*/ 	.byte	0x04, 0x1c
        /*006e*/ 	.short	(.L_23 - .L_22)


	//   ....[0]....
.L_22:
        /*0070*/ 	.word	0x000001e0


	//   ....[1]....
        /*0074*/ 	.word	0x00000930


	//   ....[2]....
        /*0078*/ 	.word	0x00000bb0


	//----- nvinfo : EIATTR_CRS_STACK_SIZE
	.align		4
.L_23:
        /*007c*/ 	.byte	0x04, 0x1e
        /*007e*/ 	.short	(.L_25 - .L_24)
.L_24:
        /*0080*/ 	.word	0x00000000


	//----- nvinfo : EIATTR_CBANK_PARAM_SIZE
	.align		4
.L_25:
        /*0084*/ 	.byte	0x03, 0x19
        /*0086*/ 	.short	0x001c


	//----- nvinfo : EIATTR_PARAM_CBANK
	.align		4
        /*0088*/ 	.byte	0x04, 0x0a
        /*008a*/ 	.short	(.L_27 - .L_26)
	.align		4
.L_26:
        /*008c*/ 	.word	index@(.nv.constant0._Z17layer_norm_kernelPfS_iii)
        /*0090*/ 	.short	0x0380
        /*0092*/ 	.short	0x001c


	//----- nvinfo : EIATTR_SW_WAR
	.align		4
.L_27:
        /*0094*/ 	.byte	0x04, 0x36
        /*0096*/ 	.short	(.L_29 - .L_28)
.L_28:
        /*0098*/ 	.word	0x00000008
.L_29:


//--------------------- .nv.callgraph             --------------------------
	.section	.nv.callgraph,"",@"SHT_CUDA_CALLGRAPH"
	.align	4
	.sectionentsize	8
	.align		4
        /*0000*/ 	.word	0x00000000
	.align		4
        /*0004*/ 	.word	0xffffffff
	.align		4
        /*0008*/ 	.word	0x00000000
	.align		4
        /*000c*/ 	.word	0xfffffffe
	.align		4
        /*0010*/ 	.word	0x00000000
	.align		4
        /*0014*/ 	.word	0xfffffffd
	.align		4
        /*0018*/ 	.word	0x00000000
	.align		4
        /*001c*/ 	.word	0xfffffffc


//--------------------- .text._Z17layer_norm_kernelPfS_iii --------------------------
	.section	.text._Z17layer_norm_kernelPfS_iii,"ax",@progbits
	.align	128
        .global         _Z17layer_norm_kernelPfS_iii
        .type           _Z17layer_norm_kernelPfS_iii,@function
        .size           _Z17layer_norm_kernelPfS_iii,(.L_x_31 - _Z17layer_norm_kernelPfS_iii)
        .other          _Z17layer_norm_kernelPfS_iii,@"STO_CUDA_ENTRY STV_DEFAULT"
_Z17layer_norm_kernelPfS_iii:
.text._Z17layer_norm_kernelPfS_iii:
[----:B------:R-:W-:Y:S08]  /*0000*/  LDC R1, c[0x0][0x37c] ;  /* 0x0000df00ff017b82 */ /* 0x000ff00000000800 */
[----:B------:R-:W0:Y:S01]  /*0010*/  LDC R6, c[0x0][0x394] ;  /* 0x0000e500ff067b82 */ /* 0x000e220000000800 */
[----:B------:R-:W1:Y:S01]  /*0020*/  S2R R5, SR_CTAID.X ;  /* 0x0000000000057919 */ /* 0x000e620000002500 */
[----:B------:R-:W2:Y:S01]  /*0030*/  LDCU UR4, c[0x0][0x390] ;  /* 0x00007200ff0477ac */ /* 0x000ea20008000800 */
[----:B0-----:R-:W-:-:S04]  /*0040*/  IABS R7, R6 ;  /* 0x0000000600077213 */ /* 0x001fc80000000000 */
[----:B------:R-:W0:Y:S08]  /*0050*/  I2F.RP R0, R7 ;  /* 0x0000000700007306 */ /* 0x000e300000209400 */
[----:B0-----:R-:W0:Y:S02]  /*0060*/  MUFU.RCP R0, R0 ;  /* 0x0000000000007308 */ /* 0x001e240000001000 */
[----:B0-----:R-:W-:-:S06]  /*0070*/  VIADD R2, R0, 0xffffffe ;  /* 0x0ffffffe00027836 */ /* 0x001fcc0000000000 */
[----:B------:R0:W3:Y:S02]  /*0080*/  F2I.FTZ.U32.TRUNC.NTZ R3, R2 ;  /* 0x0000000200037305 */ /* 0x0000e4000021f000 */
[----:B0-----:R-:W-:Y:S02]  /*0090*/  IMAD.MOV.U32 R2, RZ, RZ, RZ ;  /* 0x000000ffff027224 */ /* 0x001fe400078e00ff */
[----:B---3--:R-:W-:-:S04]  /*00a0*/  IMAD.MOV R4, RZ, RZ, -R3 ;  /* 0x000000ffff047224 */ /* 0x008fc800078e0a03 */
[----:B------:R-:W-:Y:S01]  /*00b0*/  IMAD R9, R4, R7, RZ ;  /* 0x0000000704097224 */ /* 0x000fe200078e02ff */
[----:B-1----:R-:W-:-:S03]  /*00c0*/  IABS R4, R5 ;  /* 0x0000000500047213 */ /* 0x002fc60000000000 */
[----:B------:R-:W-:Y:S01]  /*00d0*/  IMAD.HI.U32 R3, R3, R9, R2 ;  /* 0x0000000903037227 */ /* 0x000fe200078e0002 */
[----:B------:R-:W-:-:S04]  /*00e0*/  LOP3.LUT R2, R5, R6, RZ, 0x3c, !PT ;  /* 0x0000000605027212 */ /* 0x000fc800078e3cff */
[----:B------:R-:W-:Y:S01]  /*00f0*/  ISETP.GE.AND P2, PT, R2, RZ, PT ;  /* 0x000000ff0200720c */ /* 0x000fe20003f46270 */
[----:B------:R-:W-:-:S05]  /*0100*/  IMAD.HI.U32 R3, R3, R4, RZ ;  /* 0x0000000403037227 */ /* 0x000fca00078e00ff */
[----:B------:R-:W-:-:S05]  /*0110*/  IADD3 R0, PT, PT, -R3, RZ, RZ ;  /* 0x000000ff03007210 */ /* 0x000fca0007ffe1ff */
[----:B------:R-:W-:Y:S01]  /*0120*/  IMAD R0, R7, R0, R4 ;  /* 0x0000000007007224 */ /* 0x000fe200078e0204 */
[----:B------:R-:W-:-:S04]  /*0130*/  LOP3.LUT R4, RZ, R6, RZ, 0x33, !PT ;  /* 0x00000006ff047212 */ /* 0x000fc800078e33ff */
[----:B------:R-:W-:-:S13]  /*0140*/  ISETP.GT.U32.AND P1, PT, R7, R0, PT ;  /* 0x000000000700720c */ /* 0x000fda0003f24070 */
[----:B------:R-:W-:Y:S02]  /*0150*/  @!P1 IMAD.IADD R0, R0, 0x1, -R7 ;  /* 0x0000000100009824 */ /* 0x000fe400078e0a07 */
[----:B------:R-:W-:Y:S01]  /*0160*/  @!P1 VIADD R3, R3, 0x1 ;  /* 0x0000000103039836 */ /* 0x000fe20000000000 */
[----:B------:R-:W-:Y:S02]  /*0170*/  ISETP.NE.AND P1, PT, R6, RZ, PT ;  /* 0x000000ff0600720c */ /* 0x000fe40003f25270 */
[----:B------:R-:W-:-:S13]  /*0180*/  ISETP.GE.U32.AND P0, PT, R0, R7, PT ;  /* 0x000000070000720c */ /* 0x000fda0003f06070 */
[----:B------:R-:W-:-:S05]  /*0190*/  @P0 VIADD R3, R3, 0x1 ;  /* 0x0000000103030836 */ /* 0x000fca0000000000 */
[----:B------:R-:W-:-:S04]  /*01a0*/  @!P2 IADD3 R3, PT, PT, -R3, RZ, RZ ;  /* 0x000000ff0303a210 */ /* 0x000fc80007ffe1ff */
[----:B------:R-:W-:-:S04]  /*01b0*/  SEL R8, R4, R3, !P1 ;  /* 0x0000000304087207 */ /* 0x000fc80004800000 */
[----:B--2---:R-:W-:-:S04]  /*01c0*/  ISETP.GE.AND P0, PT, R8, UR4, PT ;  /* 0x0000000408007c0c */ /* 0x004fc8000bf06270 */
[----:B------:R-:W-:-:S13]  /*01d0*/  ISETP.LT.OR P0, PT, R6, RZ, P0 ;  /* 0x000000ff0600720c */ /* 0x000fda0000701670 */
[----:B------:R-:W-:Y:S05]  /*01e0*/  @P0 EXIT ;  /* 0x000000000000094d */ /* 0x000fea0003800000 */
[----:B------:R-:W0:Y:S01]  /*01f0*/  S2R R2, SR_TID.X ;  /* 0x0000000000027919 */ /* 0x000e220000002100 */
[----:B------:R-:W0:Y:S01]  /*0200*/  LDCU UR4, c[0x0][0x398] ;  /* 0x00007300ff0477ac */ /* 0x000e220008000800 */
[----:B------:R-:W-:Y:S01]  /*0210*/  ISETP.GE.AND P2, PT, R5, RZ, PT ;  /* 0x000000ff0500720c */ /* 0x000fe20003f46270 */
[----:B------:R-:W-:Y:S01]  /*0220*/  IMAD.IADD R3, R0, 0x1, -R7 ;  /* 0x0000000100037824 */ /* 0x000fe200078e0a07 */
[-C--:B------:R-:W-:Y:S01]  /*0230*/  ISETP.GT.U32.AND P0, PT, R7, R0.reuse, PT ;  /* 0x000000000700720c */ /* 0x080fe20003f04070 */
[----:B------:R-:W1:Y:S01]  /*0240*/  LDCU.64 UR8, c[0x0][0x358] ;  /* 0x00006b00ff0877ac */ /* 0x000e620008000a00 */
[----:B------:R-:W-:Y:S02]  /*0250*/  BSSY.RECONVERGENT B0, `(.L_x_0) ;  /* 0x0000013000007945 */ /* 0x000fe40003800200 */
[----:B------:R-:W-:-:S07]  /*0260*/  SEL R3, R3, R0, !P0 ;  /* 0x0000000003037207 */ /* 0x000fce0004000000 */
[----:B------:R-:W-:-:S05]  /*0270*/  @!P2 IMAD.MOV R3, RZ, RZ, -R3 ;  /* 0x000000ffff03a224 */ /* 0x000fca00078e0a03 */
[----:B------:R-:W-:Y:S01]  /*0280*/  SEL R9, R4, R3, !P1 ;  /* 0x0000000304097207 */ /* 0x000fe20004800000 */
[----:B------:R-:W-:-:S04]  /*0290*/  IMAD.MOV.U32 R3, RZ, RZ, RZ ;  /* 0x000000ffff037224 */ /* 0x000fc800078e00ff */
[----:B------:R-:W-:Y:S01]  /*02a0*/  IMAD R9, R8, R6, R9 ;  /* 0x0000000608097224 */ /* 0x000fe200078e0209 */
[----:B0-----:R-:W-:-:S13]  /*02b0*/  ISETP.GE.AND P0, PT, R2, UR4, PT ;  /* 0x0000000402007c0c */ /* 0x001fda000bf06270 */
[----:B-1----:R-:W-:Y:S05]  /*02c0*/  @P0 BRA `(.L_x_1) ;  /* 0x00000000002c0947 */ /* 0x002fea0003800000 */
[----:B------:R-:W0:Y:S01]  /*02d0*/  LDC R11, c[0x0][0x360] ;  /* 0x0000d800ff0b7b82 */ /* 0x000e220000000800 */
[----:B------:R-:W-:Y:S02]  /*02e0*/  HFMA2 R3, -RZ, RZ, 0, 0 ;  /* 0x00000000ff037431 */ /* 0x000fe400000001ff */
[----:B------:R-:W-:-:S05]  /*02f0*/  IMAD.MOV.U32 R0, RZ, RZ, R2 ;  /* 0x000000ffff007224 */ /* 0x000fca00078e0002 */
[----:B------:R-:W1:Y:S02]  /*0300*/  LDC.64 R6, c[0x0][0x380] ;  /* 0x0000e000ff067b82 */ /* 0x000e640000000a00 */
.L_x_2:
[----:B------:R-:W-:-:S04]  /*0310*/  IMAD R5, R9, UR4, R0 ;  /* 0x0000000409057c24 */ /* 0x000fc8000f8e0200 */
[----:B-1----:R-:W-:-:S06]  /*0320*/  IMAD.WIDE R4, R5, 0x4, R6 ;  /* 0x0000000405047825 */ /* 0x002fcc00078e0206 */
[----:B------:R-:W2:Y:S01]  /*0330*/  LDG.E R4, desc[UR8][R4.64] ;  /* 0x0000000804047981 */ /* 0x000ea2000c1e1900 */
[----:B0-----:R-:W-:-:S05]  /*0340*/  IMAD.IADD R0, R11, 0x1, R0 ;  /* 0x000000010b007824 */ /* 0x001fca00078e0200 */
[----:B------:R-:W-:Y:S01]  /*0350*/  ISETP.GE.AND P0, PT, R0, UR4, PT ;  /* 0x0000000400007c0c */ /* 0x000fe2000bf06270 */
[----:B--2---:R-:W-:-:S12]  /*0360*/  FADD R3, R4, R3 ;  /* 0x0000000304037221 */ /* 0x004fd80000000000 */
[----:B------:R-:W-:Y:S05]  /*0370*/  @!P0 BRA `(.L_x_2) ;  /* 0xfffffffc00e48947 */ /* 0x000fea000383ffff */
.L_x_1:
[----:B------:R-:W-:Y:S05]  /*0380*/  BSYNC.RECONVERGENT B0 ;  /* 0x0000000000007941 */ /* 0x000fea0003800200 */
.L_x_0:
[----:B------:R-:W0:Y:S01]  /*0390*/  S2UR UR5, SR_CgaCtaId ;  /* 0x00000000000579c3 */ /* 0x000e220000008800 */
[----:B------:R-:W-:Y:S01]  /*03a0*/  UMOV UR4, 0x400 ;  /* 0x0000040000047882 */ /* 0x000fe20000000000 */
[----:B------:R-:W1:Y:S02]  /*03b0*/  LDCU UR6, c[0x0][0x360] ;  /* 0x00006c00ff0677ac */ /* 0x000e640008000800 */
[----:B-1----:R-:W-:Y:S02]  /*03c0*/  UISETP.GE.U32.AND UP0, UPT, UR6, 0x2, UPT ;  /* 0x000000020600788c */ /* 0x002fe4000bf06070 */
[----:B0-----:R-:W-:-:S06]  /*03d0*/  ULEA UR4, UR5, UR4, 0x18 ;  /* 0x0000000405047291 */ /* 0x001fcc000f8ec0ff */
[----:B------:R-:W-:-:S05]  /*03e0*/  LEA R4, R2, UR4, 0x2 ;  /* 0x0000000402047c11 */ /* 0x000fca000f8e10ff */
[----:B------:R0:W-:Y:S01]  /*03f0*/  STS [R4], R3 ;  /* 0x0000000304007388 */ /* 0x0001e20000000800 */
[----:B------:R-:W-:Y:S06]  /*0400*/  BAR.SYNC.DEFER_BLOCKING 0x0 ;  /* 0x0000000000007b1d */ /* 0x000fec0000010000 */
[----:B------:R-:W-:Y:S05]  /*0410*/  BRA.U !UP0, `(.L_x_3) ;  /* 0x0000000108307547 */ /* 0x000fea000b800000 */
[----:B------:R-:W-:-:S07]  /*0420*/  IMAD.U32 R0, RZ, RZ, UR6 ;  /* 0x00000006ff007e24 */ /* 0x000fce000f8e00ff */
.L_x_4:
[----:B------:R-:W-:-:S04]  /*0430*/  SHF.R.U32.HI R7, RZ, 0x1, R0 ;  /* 0x00000001ff077819 */ /* 0x000fc80000011600 */
[----:B------:R-:W-:-:S13]  /*0440*/  ISETP.GE.U32.AND P0, PT, R2, R7, PT ;  /* 0x000000070200720c */ /* 0x000fda0003f06070 */
[----:B0-----:R-:W-:Y:S01]  /*0450*/  @!P0 LEA R3, R7, R4, 0x2 ;  /* 0x0000000407038211 */ /* 0x001fe200078e10ff */
[----:B------:R-:W-:Y:S05]  /*0460*/  @!P0 LDS R6, [R4] ;  /* 0x0000000004068984 */ /* 0x000fea0000000800 */
[----:B------:R-:W0:Y:S02]  /*0470*/  @!P0 LDS R3, [R3] ;  /* 0x0000000003038984 */ /* 0x000e240000000800 */
[----:B0-----:R-:W-:-:S05]  /*0480*/  @!P0 FADD R5, R3, R6 ;  /* 0x0000000603058221 */ /* 0x001fca0000000000 */
[----:B------:R1:W-:Y:S01]  /*0490*/  @!P0 STS [R4], R5 ;  /* 0x0000000504008388 */ /* 0x0003e20000000800 */
[----:B------:R-:W-:Y:S01]  /*04a0*/  BAR.SYNC.DEFER_BLOCKING 0x0 ;  /* 0x0000000000007b1d */ /* 0x000fe20000010000 */
[----:B------:R-:W-:Y:S01]  /*04b0*/  ISETP.GT.U32.AND P0, PT, R0, 0x3, PT ;  /* 0x000000030000780c */ /* 0x000fe20003f04070 */
[----:B------:R-:W-:-:S12]  /*04c0*/  IMAD.MOV.U32 R0, RZ, RZ, R7 ;  /* 0x000000ffff007224 */ /* 0x000fd800078e0007 */
[----:B-1----:R-:W-:Y:S05]  /*04d0*/  @P0 BRA `(.L_x_4) ;  /* 0xfffffffc00d40947 */ /* 0x002fea000383ffff */
.L_x_3:
[----:B------:R-:W1:Y:S01]  /*04e0*/  S2UR UR5, SR_CgaCtaId ;  /* 0x00000000000579c3 */ /* 0x000e620000008800 */
[----:B------:R-:W-:Y:S02]  /*04f0*/  UMOV UR4, 0x400 ;  /* 0x0000040000047882 */ /* 0x000fe40000000000 */
[----:B-1----:R-:W-:Y:S01]  /*0500*/  ULEA UR4, UR5, UR4, 0x18 ;  /* 0x0000000405047291 */ /* 0x002fe2000f8ec0ff */
[----:B------:R-:W0:Y:S08]  /*0510*/  LDCU UR5, c[0x0][0x398] ;  /* 0x00007300ff0577ac */ /* 0x000e300008000800 */
[----:B------:R-:W1:Y:S01]  /*0520*/  LDS R0, [UR4] ;  /* 0x00000004ff007984 */ /* 0x000e620008000800 */
[----:B0-----:R-:W-:-:S02]  /*0530*/  I2FP.F32.S32 R3, UR5 ;  /* 0x0000000500037c45 */ /* 0x001fc40008201400 */
[----:B------:R-:W-:Y:S02]  /*0540*/  ISETP.GE.AND P2, PT, R2, UR5, PT ;  /* 0x0000000502007c0c */ /* 0x000fe4000bf46270 */
[----:B------:R-:W0:Y:S02]  /*0550*/  MUFU.RCP R6, R3 ;  /* 0x0000000300067308 */ /* 0x000e240000001000 */
[----:B0-----:R-:W-:-:S04]  /*0560*/  FFMA R5, -R3, R6, 1 ;  /* 0x3f80000003057423 */ /* 0x001fc80000000106 */
[----:B------:R-:W-:Y:S02]  /*0570*/  FFMA R5, R6, R5, R6 ;  /* 0x0000000506057223 */ /* 0x000fe40000000006 */
[----:B-1----:R-:W0:Y:S02]  /*0580*/  FCHK P0, R0, R3 ;  /* 0x0000000300007302 */ /* 0x002e240000000000 */
[----:B------:R-:W-:-:S04]  /*0590*/  FFMA R8, R0, R5, RZ ;  /* 0x0000000500087223 */ /* 0x000fc800000000ff */
[----:B------:R-:W-:-:S04]  /*05a0*/  FFMA R6, -R3, R8, R0 ;  /* 0x0000000803067223 */ /* 0x000fc80000000100 */
[----:B------:R-:W-:Y:S01]  /*05b0*/  FFMA R8, R5, R6, R8 ;  /* 0x0000000605087223 */ /* 0x000fe20000000008 */
[----:B0-----:R-:W-:Y:S06]  /*05c0*/  @!P0 BRA `(.L_x_5) ;  /* 0x00000000000c8947 */ /* 0x001fec0003800000 */
[----:B------:R-:W-:-:S07]  /*05d0*/  MOV R10, 0x5f0 ;  /* 0x000005f0000a7802 */ /* 0x000fce0000000f00 */
[----:B------:R-:W-:Y:S05]  /*05e0*/  CALL.REL.NOINC `($__internal_1_$__cuda_sm3x_div_rn_noftz_f32_slowpath) ;  /* 0x0000000400cc7944 */ /* 0x000fea0003c00000 */
[----:B------:R-:W-:-:S07]  /*05f0*/  IMAD.MOV.U32 R8, RZ, RZ, R0 ;  /* 0x000000ffff087224 */ /* 0x000fce00078e0000 */
.L_x_5:
[----:B------:R-:W-:Y:S01]  /*0600*/  BAR.SYNC.DEFER_BLOCKING 0x0 ;  /* 0x0000000000007b1d */ /* 0x000fe20000010000 */
[----:B------:R-:W-:-:S05]  /*0610*/  IMAD.MOV.U32 R5, RZ, RZ, RZ ;  /* 0x000000ffff057224 */ /* 0x000fca00078e00ff */
[----:B------:R-:W0:Y:S01]  /*0620*/  LDCU UR4, c[0x0][0x398] ;  /* 0x00007300ff0477ac */ /* 0x000e220008000800 */
[----:B------:R-:W-:Y:S04]  /*0630*/  BSSY.RECONVERGENT B0, `(.L_x_6) ;  /* 0x000000d000007945 */ /* 0x000fe80003800200 */
[----:B------:R-:W-:Y:S05]  /*0640*/  @P2 BRA `(.L_x_7) ;  /* 0x00000000002c2947 */ /* 0x000fea0003800000 */
[----:B------:R-:W1:Y:S01]  /*0650*/  LDC.64 R10, c[0x0][0x380] ;  /* 0x0000e000ff0a7b82 */ /* 0x000e620000000a00 */
[----:B------:R-:W-:Y:S01]  /*0660*/  MOV R5, RZ ;  /* 0x000000ff00057202 */ /* 0x000fe20000000f00 */
[----:B------:R-:W-:-:S07]  /*0670*/  IMAD.MOV.U32 R0, RZ, RZ, R2 ;  /* 0x000000ffff007224 */ /* 0x000fce00078e0002 */
.L_x_8:
[----:B0-----:R-:W-:-:S04]  /*0680*/  IMAD R7, R9, UR4, R0 ;  /* 0x0000000409077c24 */ /* 0x001fc8000f8e0200 */
[----:B-1----:R-:W-:-:S06]  /*0690*/  IMAD.WIDE R6, R7, 0x4, R10 ;  /* 0x0000000407067825 */ /* 0x002fcc00078e020a */
[----:B------:R-:W2:Y:S01]  /*06a0*/  LDG.E R7, desc[UR8][R6.64] ;  /* 0x0000000806077981 */ /* 0x000ea2000c1e1900 */
[----:B------:R-:W-:-:S05]  /*06b0*/  VIADD R0, R0, UR6 ;  /* 0x0000000600007c36 */ /* 0x000fca0008000000 */
[----:B------:R-:W-:Y:S01]  /*06c0*/  ISETP.GE.AND P0, PT, R0, UR4, PT ;  /* 0x0000000400007c0c */ /* 0x000fe2000bf06270 */
[----:B--2---:R-:W-:-:S04]  /*06d0*/  FADD R12, R7, -R8 ;  /* 0x80000008070c7221 */ /* 0x004fc80000000000 */
[----:B------:R-:W-:-:S08]  /*06e0*/  FFMA R5, R12, R12, R5 ;  /* 0x0000000c0c057223 */ /* 0x000fd00000000005 */
[----:B------:R-:W-:Y:S05]  /*06f0*/  @!P0 BRA `(.L_x_8) ;  /* 0xfffffffc00e08947 */ /* 0x000fea000383ffff */
.L_x_7:
[----:B0-----:R-:W-:Y:S05]  /*0700*/  BSYNC.RECONVERGENT B0 ;  /* 0x0000000000007941 */ /* 0x001fea0003800200 */
.L_x_6:
[----:B------:R0:W-:Y:S01]  /*0710*/  STS [R4], R5 ;  /* 0x0000000504007388 */ /* 0x0001e20000000800 */
[----:B------:R-:W-:Y:S01]  /*0720*/  UISETP.GE.U32.AND UP0, UPT, UR6, 0x2, UPT ;  /* 0x000000020600788c */ /* 0x000fe2000bf06070 */
[----:B------:R-:W-:Y:S08]  /*0730*/  BAR.SYNC.DEFER_BLOCKING 0x0 ;  /* 0x0000000000007b1d */ /* 0x000ff00000010000 */
[----:B0-----:R-:W-:Y:S05]  /*0740*/  BRA.U !UP0, `(.L_x_9) ;  /* 0x0000000108307547 */ /* 0x001fea000b800000 */
[----:B------:R-:W-:-:S07]  /*0750*/  IMAD.U32 R0, RZ, RZ, UR6 ;  /* 0x00000006ff007e24 */ /* 0x000fce000f8e00ff */
.L_x_10:
[----:B------:R-:W-:-:S04]  /*0760*/  SHF.R.U32.HI R11, RZ, 0x1, R0 ;  /* 0x00000001ff0b7819 */ /* 0x000fc80000011600 */
[----:B------:R-:W-:-:S13]  /*0770*/  ISETP.GE.U32.AND P0, PT, R2, R11, PT ;  /* 0x0000000b0200720c */ /* 0x000fda0003f06070 */
[----:B------:R-:W-:Y:S01]  /*0780*/  @!P0 LEA R5, R11, R4, 0x2 ;  /* 0x000000040b058211 */ /* 0x000fe200078e10ff */
[----:B------:R-:W-:Y:S05]  /*0790*/  @!P0 LDS R6, [R4] ;  /* 0x0000000004068984 */ /* 0x000fea0000000800 */
[----:B------:R-:W0:Y:S02]  /*07a0*/  @!P0 LDS R5, [R5] ;  /* 0x0000000005058984 */ /* 0x000e240000000800 */
[----:B0-----:R-:W-:-:S05]  /*07b0*/  @!P0 FADD R7, R5, R6 ;  /* 0x0000000605078221 */ /* 0x001fca0000000000 */
[----:B------:R0:W-:Y:S01]  /*07c0*/  @!P0 STS [R4], R7 ;  /* 0x0000000704008388 */ /* 0x0001e20000000800 */
[----:B------:R-:W-:Y:S01]  /*07d0*/  BAR.SYNC.DEFER_BLOCKING 0x0 ;  /* 0x0000000000007b1d */ /* 0x000fe20000010000 */
[----:B------:R-:W-:Y:S01]  /*07e0*/  ISETP.GT.U32.AND P0, PT, R0, 0x3, PT ;  /* 0x000000030000780c */ /* 0x000fe20003f04070 */
[----:B------:R-:W-:-:S12]  /*07f0*/  IMAD.MOV.U32 R0, RZ, RZ, R11 ;  /* 0x000000ffff007224 */ /* 0x000fd800078e000b */
[----:B0-----:R-:W-:Y:S05]  /*0800*/  @P0 BRA `(.L_x_10) ;  /* 0xfffffffc00d40947 */ /* 0x001fea000383ffff */
.L_x_9:
[----:B------:R-:W0:Y:S01]  /*0810*/  S2UR UR5, SR_CgaCtaId ;  /* 0x00000000000579c3 */ /* 0x000e220000008800 */
[----:B------:R-:W-:Y:S01]  /*0820*/  UMOV UR4, 0x400 ;  /* 0x0000040000047882 */ /* 0x000fe20000000000 */
[----:B------:R-:W1:Y:S02]  /*0830*/  MUFU.RCP R0, R3 ;  /* 0x0000000300007308 */ /* 0x000e640000001000 */
[----:B-1----:R-:W-:-:S04]  /*0840*/  FFMA R5, -R3, R0, 1 ;  /* 0x3f80000003057423 */ /* 0x002fc80000000100 */
[----:B------:R-:W-:Y:S01]  /*0850*/  FFMA R0, R0, R5, R0 ;  /* 0x0000000500007223 */ /* 0x000fe20000000000 */
[----:B0-----:R-:W-:-:S09]  /*0860*/  ULEA UR4, UR5, UR4, 0x18 ;  /* 0x0000000405047291 */ /* 0x001fd2000f8ec0ff */
[----:B------:R-:W0:Y:S02]  /*0870*/  LDS R4, [UR4] ;  /* 0x00000004ff047984 */ /* 0x000e240008000800 */
[----:B------:R-:W1:Y:S02]  /*0880*/  LDCU UR4, c[0x0][0x398] ;  /* 0x00007300ff0477ac */ /* 0x000e640008000800 */
[----:B-1----:R-:W-:Y:S01]  /*0890*/  ISETP.GE.AND P2, PT, R2, UR4, PT ;  /* 0x0000000402007c0c */ /* 0x002fe2000bf46270 */
[----:B0-----:R-:W0:Y:S01]  /*08a0*/  FCHK P0, R4, R3 ;  /* 0x0000000304007302 */ /* 0x001e220000000000 */
[----:B------:R-:W-:-:S04]  /*08b0*/  FFMA R5, R0, R4, RZ ;  /* 0x0000000400057223 */ /* 0x000fc800000000ff */
[----:B------:R-:W-:-:S04]  /*08c0*/  FFMA R6, -R3, R5, R4 ;  /* 0x0000000503067223 */ /* 0x000fc80000000104 */
[----:B------:R-:W-:Y:S01]  /*08d0*/  FFMA R0, R0, R6, R5 ;  /* 0x0000000600007223 */ /* 0x000fe20000000005 */
[----:B0-----:R-:W-:Y:S06]  /*08e0*/  @!P0 BRA `(.L_x_11) ;  /* 0x00000000000c8947 */ /* 0x001fec0003800000 */
[----:B------:R-:W-:Y:S01]  /*08f0*/  IMAD.MOV.U32 R0, RZ, RZ, R4 ;  /* 0x000000ffff007224 */ /* 0x000fe200078e0004 */
[----:B------:R-:W-:-:S07]  /*0900*/  MOV R10, 0x920 ;  /* 0x00000920000a7802 */ /* 0x000fce0000000f00 */
[----:B------:R-:W-:Y:S05]  /*0910*/  CALL.REL.NOINC `($__internal_1_$__cuda_sm3x_div_rn_noftz_f32_slowpath) ;  /* 0x0000000400007944 */ /* 0x000fea0003c00000 */
.L_x_11:
[----:B------:R-:W-:Y:S06]  /*0920*/  BAR.SYNC.DEFER_BLOCKING 0x0 ;  /* 0x0000000000007b1d */ /* 0x000fec0000010000 */
[----:B------:R-:W-:Y:S05]  /*0930*/  @P2 EXIT ;  /* 0x000000000000294d */ /* 0x000fea0003800000 */
[----:B------:R-:W-:Y:S01]  /*0940*/  FADD R0, R0, 9.9999997473787516356e-06 ;  /* 0x3727c5ac00007421 */ /* 0x000fe20000000000 */
[----:B------:R-:W0:Y:S01]  /*0950*/  LDC.64 R6, c[0x0][0x380] ;  /* 0x0000e000ff067b82 */ /* 0x000e220000000a00 */
[----:B------:R-:W1:Y:S01]  /*0960*/  LDCU UR4, c[0x0][0x398] ;  /* 0x00007300ff0477ac */ /* 0x000e620008000800 */
[----:B------:R-:W-:Y:S01]  /*0970*/  BSSY.RECONVERGENT B0, `(.L_x_12) ;  /* 0x000000d000007945 */ /* 0x000fe20003800200 */
[----:B------:R2:W3:Y:S01]  /*0980*/  MUFU.RSQ R11, R0 ;  /* 0x00000000000b7308 */ /* 0x0004e20000001400 */
[----:B------:R-:W-:-:S04]  /*0990*/  IADD3 R3, PT, PT, R0, -0xd000000, RZ ;  /* 0xf300000000037810 */ /* 0x000fc80007ffe0ff */
[----:B------:R-:W4:Y:S01]  /*09a0*/  LDC.64 R4, c[0x0][0x388] ;  /* 0x0000e200ff047b82 */ /* 0x000f220000000a00 */
[----:B------:R-:W-:-:S13]  /*09b0*/  ISETP.GT.U32.AND P0, PT, R3, 0x727fffff, PT ;  /* 0x727fffff0300780c */ /* 0x000fda0003f04070 */
[----:B-123--:R-:W-:Y:S05]  /*09c0*/  @!P0 BRA `(.L_x_13) ;  /* 0x00000000000c8947 */ /* 0x00efea0003800000 */
[----:B------:R-:W-:-:S07]  /*09d0*/  MOV R14, 0x9f0 ;  /* 0x000009f0000e7802 */ /* 0x000fce0000000f00 */
[----:B0---4-:R-:W-:Y:S05]  /*09e0*/  CALL.REL.NOINC `($__internal_0_$__cuda_sm20_sqrt_rn_f32_slowpath) ;  /* 0x0000000000747944 */ /* 0x011fea0003c00000 */
[----:B------:R-:W-:Y:S05]  /*09f0*/  BRA `(.L_x_14) ;  /* 0x0000000000107947 */ /* 0x000fea0003800000 */
.L_x_13:
[----:B------:R-:W-:Y:S01]  /*0a00*/  FMUL.FTZ R3, R0, R11 ;  /* 0x0000000b00037220 */ /* 0x000fe20000410000 */
[----:B------:R-:W-:-:S03]  /*0a10*/  FMUL.FTZ R10, R11, 0.5 ;  /* 0x3f0000000b0a7820 */ /* 0x000fc60000410000 */
[----:B------:R-:W-:-:S04]  /*0a20*/  FFMA R0, -R3, R3, R0 ;  /* 0x0000000303007223 */ /* 0x000fc80000000100 */
[----:B------:R-:W-:-:S07]  /*0a30*/  FFMA R3, R0, R10, R3 ;  /* 0x0000000a00037223 */ /* 0x000fce0000000003 */
.L_x_14:
[----:B------:R-:W-:Y:S05]  /*0a40*/  BSYNC.RECONVERGENT B0 ;  /* 0x0000000000007941 */ /* 0x000fea0003800200 */
.L_x_12:
[----:B------:R-:W-:-:S04]  /*0a50*/  IMAD R11, R9, UR4, R2 ;  /* 0x00000004090b7c24 */ /* 0x000fc8000f8e0202 */
[----:B0-----:R-:W-:-:S06]  /*0a60*/  IMAD.WIDE R12, R11, 0x4, R6 ;  /* 0x000000040b0c7825 */ /* 0x001fcc00078e0206 */
[----:B------:R-:W2:Y:S01]  /*0a70*/  LDG.E R13, desc[UR8][R12.64] ;  /* 0x000000080c0d7981 */ /* 0x000ea2000c1e1900 */
[----:B------:R-:W0:Y:S01]  /*0a80*/  MUFU.RCP R10, R3 ;  /* 0x00000003000a7308 */ /* 0x000e220000001000 */
[----:B------:R-:W-:Y:S01]  /*0a90*/  BSSY.RECONVERGENT B0, `(.L_x_15) ;  /* 0x000000c000007945 */ /* 0x000fe20003800200 */
[----:B0-----:R-:W-:-:S04]  /*0aa0*/  FFMA R15, -R3, R10, 1 ;  /* 0x3f800000030f7423 */ /* 0x001fc8000000010a */
[----:B------:R-:W-:Y:S01]  /*0ab0*/  FFMA R15, R10, R15, R10 ;  /* 0x0000000f0a0f7223 */ /* 0x000fe2000000000a */
[----:B--2---:R-:W-:-:S04]  /*0ac0*/  FADD R0, R13, -R8 ;  /* 0x800000080d007221 */ /* 0x004fc80000000000 */
[----:B------:R-:W0:Y:S01]  /*0ad0*/  FCHK P0, R0, R3 ;  /* 0x0000000300007302 */ /* 0x000e220000000000 */
[----:B------:R-:W-:-:S04]  /*0ae0*/  FFMA R10, R0, R15, RZ ;  /* 0x0000000f000a7223 */ /* 0x000fc800000000ff */
[----:B------:R-:W-:-:S04]  /*0af0*/  FFMA R14, -R3, R10, R0 ;  /* 0x0000000a030e7223 */ /* 0x000fc80000000100 */
[----:B------:R-:W-:Y:S01]  /*0b00*/  FFMA R15, R15, R14, R10 ;  /* 0x0000000e0f0f7223 */ /* 0x000fe2000000000a */
[----:B0-----:R-:W-:Y:S06]  /*0b10*/  @!P0 BRA `(.L_x_16) ;  /* 0x00000000000c8947 */ /* 0x001fec0003800000 */
[----:B------:R-:W-:-:S07]  /*0b20*/  MOV R10, 0xb40 ;  /* 0x00000b40000a7802 */ /* 0x000fce0000000f00 */
[----:B----4-:R-:W-:Y:S05]  /*0b30*/  CALL.REL.NOINC `($__internal_1_$__cuda_sm3x_div_rn_noftz_f32_slowpath) ;  /* 0x0000000000787944 */ /* 0x010fea0003c00000 */
[----:B------:R-:W-:-:S07]  /*0b40*/  IMAD.MOV.U32 R15, RZ, RZ, R0 ;  /* 0x000000ffff0f7224 */ /* 0x000fce00078e0000 */
.L_x_16:
[----:B------:R-:W-:Y:S05]  /*0b50*/  BSYNC.RECONVERGENT B0 ;  /* 0x0000000000007941 */ /* 0x000fea0003800200 */
.L_x_15:
[----:B----4-:R-:W-:-:S04]  /*0b60*/  IMAD.WIDE R10, R11, 0x4, R4 ;  /* 0x000000040b0a7825 */ /* 0x010fc800078e0204 */
[----:B------:R-:W-:Y:S01]  /*0b70*/  VIADD R2, R2, UR6 ;  /* 0x0000000602027c36 */ /* 0x000fe20008000000 */
[----:B------:R1:W-:Y:S04]  /*0b80*/  STG.E desc[UR8][R10.64], R15 ;  /* 0x0000000f0a007986 */ /* 0x0003e8000c101908 */
[----:B------:R-:W-:-:S13]  /*0b90*/  ISETP.GE.AND P0, PT, R2, UR4, PT ;  /* 0x0000000402007c0c */ /* 0x000fda000bf06270 */
[----:B-1----:R-:W-:Y:S05]  /*0ba0*/  @!P0 BRA `(.L_x_12) ;  /* 0xfffffffc00a88947 */ /* 0x002fea000383ffff */
[----:B------:R-:W-:Y:S05]  /*0bb0*/  EXIT ;  /* 0x000000000000794d */ /* 0x000fea0003800000 */
        .weak           $__internal_0_$__cuda_sm20_sqrt_rn_f32_slowpath
        .type           $__internal_0_$__cuda_sm20_sqrt_rn_f32_slowpath,@function
        .size           $__internal_0_$__cuda_sm20_sqrt_rn_f32_slowpath,($__internal_1_$__cuda_sm3x_div_rn_noftz_f32_slowpath - $__internal_0_$__cuda_sm20_sqrt_rn_f32_slowpath)
$__internal_0_$__cuda_sm20_sqrt_rn_f32_slowpath:
[----:B------:R-:W-:-:S13]  /*0bc0*/  LOP3.LUT P0, RZ, R0, 0x7fffffff, RZ, 0xc0, !PT ;  /* 0x7fffffff00ff7812 */ /* 0x000fda000780c0ff */
[----:B------:R-:W-:Y:S01]  /*0bd0*/  @!P0 MOV R3, R0 ;  /* 0x0000000000038202 */ /* 0x000fe20000000f00 */
[----:B------:R-:W-:Y:S06]  /*0be0*/  @!P0 BRA `(.L_x_17) ;  /* 0x0000000000408947 */ /* 0x000fec0003800000 */
[----:B------:R-:W-:-:S13]  /*0bf0*/  FSETP.GEU.FTZ.AND P0, PT, R0, RZ, PT ;  /* 0x000000ff0000720b */ /* 0x000fda0003f1e000 */
[----:B------:R-:W-:Y:S01]  /*0c00*/  @!P0 IMAD.MOV.U32 R3, RZ, RZ, 0x7fffffff ;  /* 0x7fffffffff038424 */ /* 0x000fe200078e00ff */
[----:B------:R-:W-:Y:S06]  /*0c10*/  @!P0 BRA `(.L_x_17) ;  /* 0x0000000000348947 */ /* 0x000fec0003800000 */
[----:B------:R-:W-:-:S13]  /*0c20*/  FSETP.GTU.FTZ.AND P0, PT, |R0|, +INF , PT ;  /* 0x7f8000000000780b */ /* 0x000fda0003f1c200 */
[----:B------:R-:W-:Y:S01]  /*0c30*/  @P0 FADD.FTZ R3, R0, 1 ;  /* 0x3f80000000030421 */ /* 0x000fe20000010000 */
[----:B------:R-:W-:Y:S06]  /*0c40*/  @P0 BRA `(.L_x_17) ;  /* 0x0000000000280947 */ /* 0x000fec0003800000 */
[----:B------:R-:W-:-:S13]  /*0c50*/  FSETP.NEU.FTZ.AND P0, PT, |R0|, +INF , PT ;  /* 0x7f8000000000780b */ /* 0x000fda0003f1d200 */
[----:B------:R-:W-:-:S04]  /*0c60*/  @P0 FFMA R10, R0, 1.84467440737095516160e+19, RZ ;  /* 0x5f800000000a0823 */ /* 0x000fc800000000ff */
[----:B------:R-:W0:Y:S02]  /*0c70*/  @P0 MUFU.RSQ R3, R10 ;  /* 0x0000000a00030308 */ /* 0x000e240000001400 */
[----:B0-----:R-:W-:Y:S01]  /*0c80*/  @P0 FMUL.FTZ R11, R10, R3 ;  /* 0x000000030a0b0220 */ /* 0x001fe20000410000 */
[----:B------:R-:W-:Y:S01]  /*0c90*/  @P0 FMUL.FTZ R13, R3, 0.5 ;  /* 0x3f000000030d0820 */ /* 0x000fe20000410000 */
[----:B------:R-:W-:Y:S02]  /*0ca0*/  @!P0 IMAD.MOV.U32 R3, RZ, RZ, R0 ;  /* 0x000000ffff038224 */ /* 0x000fe400078e0000 */
[----:B------:R-:W-:-:S04]  /*0cb0*/  @P0 FADD.FTZ R12, -R11, -RZ ;  /* 0x800000ff0b0c0221 */ /* 0x000fc80000010100 */
[----:B------:R-:W-:-:S04]  /*0cc0*/  @P0 FFMA R12, R11, R12, R10 ;  /* 0x0000000c0b0c0223 */ /* 0x000fc8000000000a */
[----:B------:R-:W-:-:S04]  /*0cd0*/  @P0 FFMA R12, R12, R13, R11 ;  /* 0x0000000d0c0c0223 */ /* 0x000fc8000000000b */
[----:B------:R-:W-:-:S07]  /*0ce0*/  @P0 FMUL.FTZ R3, R12, 2.3283064365386962891e-10 ;  /* 0x2f8000000c030820 */ /* 0x000fce0000410000 */
.L_x_17:
[----:B------:R-:W-:Y:S01]  /*0cf0*/  MOV R10, R14 ;  /* 0x0000000e000a7202 */ /* 0x000fe20000000f00 */
[----:B------:R-:W-:-:S04]  /*0d00*/  IMAD.MOV.U32 R11, RZ, RZ, 0x0 ;  /* 0x00000000ff0b7424 */ /* 0x000fc800078e00ff */
[----:B------:R-:W-:Y:S05]  /*0d10*/  RET.REL.NODEC R10 `(_Z17layer_norm_kernelPfS_iii) ;  /* 0xfffffff00ab87950 */ /* 0x000fea0003c3ffff */
        .weak           $__internal_1_$__cuda_sm3x_div_rn_noftz_f32_slowpath
        .type           $__internal_1_$__cuda_sm3x_div_rn_noftz_f32_slowpath,@function
        .size           $__internal_1_$__cuda_sm3x_div_rn_noftz_f32_slowpath,(.L_x_31 - $__internal_1_$__cuda_sm3x_div_rn_noftz_f32_slowpath)
$__internal_1_$__cuda_sm3x_div_rn_noftz_f32_slowpath:
[--C-:B------:R-:W-:Y:S01]  /*0d20*/  SHF.R.U32.HI R12, RZ, 0x17, R3.reuse ;  /* 0x00000017ff0c7819 */ /* 0x100fe20000011603 */
[----:B------:R-:W-:Y:S01]  /*0d30*/  BSSY.RECONVERGENT B1, `(.L_x_18) ;  /* 0x0000063000017945 */ /* 0x000fe20003800200 */
[----:B------:R-:W-:Y:S01]  /*0d40*/  SHF.R.U32.HI R13, RZ, 0x17, R0 ;  /* 0x00000017ff0d7819 */ /* 0x000fe20000011600 */
[----:B------:R-:W-:Y:S01]  /*0d50*/  IMAD.MOV.U32 R15, RZ, RZ, R3 ;  /* 0x000000ffff0f7224 */ /* 0x000fe200078e0003 */
[----:B------:R-:W-:Y:S02]  /*0d60*/  LOP3.LUT R12, R12, 0xff, RZ, 0xc0, !PT ;  /* 0x000000ff0c0c7812 */ /* 0x000fe400078ec0ff */
[----:B------:R-:W-:-:S03]  /*0d70*/  LOP3.LUT R17, R13, 0xff, RZ, 0xc0, !PT ;  /* 0x000000ff0d117812 */ /* 0x000fc600078ec0ff */
[----:B------:R-:W-:Y:S01]  /*0d80*/  VIADD R16, R12, 0xffffffff ;  /* 0xffffffff0c107836 */ /* 0x000fe20000000000 */
[----:B------:R-:W-:-:S04]  /*0d90*/  IADD3 R14, PT, PT, R17, -0x1, RZ ;  /* 0xffffffff110e7810 */ /* 0x000fc80007ffe0ff */
[----:B------:R-:W-:-:S04]  /*0da0*/  ISETP.GT.U32.AND P0, PT, R16, 0xfd, PT ;  /* 0x000000fd1000780c */ /* 0x000fc80003f04070 */
[----:B------:R-:W-:-:S13]  /*0db0*/  ISETP.GT.U32.OR P0, PT, R14, 0xfd, P0 ;  /* 0x000000fd0e00780c */ /* 0x000fda0000704470 */
[----:B------:R-:W-:Y:S01]  /*0dc0*/  @!P0 IMAD.MOV.U32 R13, RZ, RZ, RZ ;  /* 0x000000ffff0d8224 */ /* 0x000fe200078e00ff */
[----:B------:R-:W-:Y:S06]  /*0dd0*/  @!P0 BRA `(.L_x_19) ;  /* 0x00000000005c8947 */ /* 0x000fec0003800000 */
[----:B------:R-:W-:Y:S02]  /*0de0*/  FSETP.GTU.FTZ.AND P0, PT, |R0|, +INF , PT ;  /* 0x7f8000000000780b */ /* 0x000fe40003f1c200 */
[----:B------:R-:W-:-:S04]  /*0df0*/  FSETP.GTU.FTZ.AND P1, PT, |R3|, +INF , PT ;  /* 0x7f8000000300780b */ /* 0x000fc80003f3c200 */
[----:B------:R-:W-:-:S13]  /*0e00*/  PLOP3.LUT P0, PT, P0, P1, PT, 0xf8, 0x8f ;  /* 0x00000000008f781c */ /* 0x000fda0000703f70 */
[----:B------:R-:W-:Y:S05]  /*0e10*/  @P0 BRA `(.L_x_20) ;  /* 0x00000004004c0947 */ /* 0x000fea0003800000 */
[----:B------:R-:W-:-:S13]  /*0e20*/  LOP3.LUT P0, RZ, R15, 0x7fffffff, R0, 0xc8, !PT ;  /* 0x7fffffff0fff7812 */ /* 0x000fda000780c800 */
[----:B------:R-:W-:Y:S05]  /*0e30*/  @!P0 BRA `(.L_x_21) ;  /* 0x00000004003c8947 */ /* 0x000fea0003800000 */
[C---:B------:R-:W-:Y:S02]  /*0e40*/  FSETP.NEU.FTZ.AND P3, PT, |R0|.reuse, +INF , PT ;  /* 0x7f8000000000780b */ /* 0x040fe40003f7d200 */
[----:B------:R-:W-:Y:S02]  /*0e50*/  FSETP.NEU.FTZ.AND P1, PT, |R3|, +INF , PT ;  /* 0x7f8000000300780b */ /* 0x000fe40003f3d200 */
[----:B------:R-:W-:-:S11]  /*0e60*/  FSETP.NEU.FTZ.AND P0, PT, |R0|, +INF , PT ;  /* 0x7f8000000000780b */ /* 0x000fd60003f1d200 */
[----:B------:R-:W-:Y:S05]  /*0e70*/  @!P1 BRA !P3, `(.L_x_21) ;  /* 0x00000004002c9947 */ /* 0x000fea0005800000 */
[----:B------:R-:W-:-:S04]  /*0e80*/  LOP3.LUT P3, RZ, R0, 0x7fffffff, RZ, 0xc0, !PT ;  /* 0x7fffffff00ff7812 */ /* 0x000fc8000786c0ff */
[----:B------:R-:W-:-:S13]  /*0e90*/  PLOP3.LUT P1, PT, P1, P3, PT, 0x2f, 0xf2 ;  /* 0x0000000000f2781c */ /* 0x000fda0000f26577 */
[----:B------:R-:W-:Y:S05]  /*0ea0*/  @P1 BRA `(.L_x_22) ;  /* 0x0000000400181947 */ /* 0x000fea0003800000 */
[----:B------:R-:W-:-:S04]  /*0eb0*/  LOP3.LUT P1, RZ, R15, 0x7fffffff, RZ, 0xc0, !PT ;  /* 0x7fffffff0fff7812 */ /* 0x000fc8000782c0ff */
[----:B------:R-:W-:-:S13]  /*0ec0*/  PLOP3.LUT P0, PT, P0, P1, PT, 0x2f, 0xf2 ;  /* 0x0000000000f2781c */ /* 0x000fda0000702577 */
[----:B------:R-:W-:Y:S05]  /*0ed0*/  @P0 BRA `(.L_x_23) ;  /* 0x0000000400000947 */ /* 0x000fea0003800000 */
[----:B------:R-:W-:Y:S02]  /*0ee0*/  ISETP.GE.AND P0, PT, R14, RZ, PT ;  /* 0x000000ff0e00720c */ /* 0x000fe40003f06270 */
[----:B------:R-:W-:-:S11]  /*0ef0*/  ISETP.GE.AND P1, PT, R16, RZ, PT ;  /* 0x000000ff1000720c */ /* 0x000fd60003f26270 */
[----:B------:R-:W-:Y:S01]  /*0f00*/  @P0 MOV R13, RZ ;  /* 0x000000ff000d0202 */ /* 0x000fe20000000f00 */
[----:B------:R-:W-:Y:S02]  /*0f10*/  @!P0 IMAD.MOV.U32 R13, RZ, RZ, -0x40 ;  /* 0xffffffc0ff0d8424 */ /* 0x000fe400078e00ff */
[----:B------:R-:W-:Y:S01]  /*0f20*/  @!P0 FFMA R0, R0, 1.84467440737095516160e+19, RZ ;  /* 0x5f80000000008823 */ /* 0x000fe200000000ff */
[----:B------:R-:W-:Y:S01]  /*0f30*/  @!P1 FFMA R15, R3, 1.84467440737095516160e+19, RZ ;  /* 0x5f800000030f9823 */ /* 0x000fe200000000ff */
[----:B------:R-:W-:-:S07]  /*0f40*/  @!P1 VIADD R13, R13, 0x40 ;  /* 0x000000400d0d9836 */ /* 0x000fce0000000000 */
.L_x_19:
[----:B------:R-:W-:Y:S01]  /*0f50*/  LEA R14, R12, 0xc0800000, 0x17 ;  /* 0xc08000000c0e7811 */ /* 0x000fe200078eb8ff */
[----:B------:R-:W-:Y:S01]  /*0f60*/  VIADD R17, R17, 0xffffff81 ;  /* 0xffffff8111117836 */ /* 0x000fe20000000000 */
[----:B------:R-:W-:Y:S02]  /*0f70*/  BSSY.RECONVERGENT B2, `(.L_x_24) ;  /* 0x0000035000027945 */ /* 0x000fe40003800200 */
[----:B------:R-:W-:Y:S01]  /*0f80*/  IADD3 R16, PT, PT, -R14, R15, RZ ;  /* 0x0000000f0e107210 */ /* 0x000fe20007ffe1ff */
[----:B------:R-:W-:-:S03]  /*0f90*/  IMAD R0, R17, -0x800000, R0 ;  /* 0xff80000011007824 */ /* 0x000fc600078e0200 */
[----:B------:R0:W1:Y:S01]  /*0fa0*/  MUFU.RCP R15, R16 ;  /* 0x00000010000f7308 */ /* 0x0000620000001000 */
[----:B------:R-:W-:Y:S01]  /*0fb0*/  FADD.FTZ R19, -R16, -RZ ;  /* 0x800000ff10137221 */ /* 0x000fe20000010100 */
[----:B0-----:R-:W-:-:S05]  /*0fc0*/  IADD3 R16, PT, PT, R17, 0x7f, -R12 ;  /* 0x0000007f11107810 */ /* 0x001fca0007ffe80c */
[----:B------:R-:W-:Y:S02]  /*0fd0*/  IMAD.IADD R13, R16, 0x1, R13 ;  /* 0x00000001100d7824 */ /* 0x000fe400078e020d */
[----:B-1----:R-:W-:-:S04]  /*0fe0*/  FFMA R14, R15, R19, 1 ;  /* 0x3f8000000f0e7423 */ /* 0x002fc80000000013 */
[----:B------:R-:W-:-:S04]  /*0ff0*/  FFMA R15, R15, R14, R15 ;  /* 0x0000000e0f0f7223 */ /* 0x000fc8000000000f */
[----:B------:R-:W-:-:S04]  /*1000*/  FFMA R14, R0, R15, RZ ;  /* 0x0000000f000e7223 */ /* 0x000fc800000000ff */
[----:B------:R-:W-:-:S04]  /*1010*/  FFMA R18, R19, R14, R0 ;  /* 0x0000000e13127223 */ /* 0x000fc80000000000 */
[----:B------:R-:W-:-:S04]  /*1020*/  FFMA R14, R15, R18, R14 ;  /* 0x000000120f0e7223 */ /* 0x000fc8000000000e */
[----:B------:R-:W-:-:S04]  /*1030*/  FFMA R19, R19, R14, R0 ;  /* 0x0000000e13137223 */ /* 0x000fc80000000000 */
[----:B------:R-:W-:-:S05]  /*1040*/  FFMA R0, R15, R19, R14 ;  /* 0x000000130f007223 */ /* 0x000fca000000000e */
[----:B------:R-:W-:-:S04]  /*1050*/  SHF.R.U32.HI R12, RZ, 0x17, R0 ;  /* 0x00000017ff0c7819 */ /* 0x000fc80000011600 */
[----:B------:R-:W-:-:S04]  /*1060*/  LOP3.LUT R12, R12, 0xff, RZ, 0xc0, !PT ;  /* 0x000000ff0c0c7812 */ /* 0x000fc800078ec0ff */
[----:B------:R-:W-:-:S05]  /*1070*/  IADD3 R16, PT, PT, R12, R13, RZ ;  /* 0x0000000d0c107210 */ /* 0x000fca0007ffe0ff */
[----:B------:R-:W-:-:S05]  /*1080*/  VIADD R12, R16, 0xffffffff ;  /* 0xffffffff100c7836 */ /* 0x000fca0000000000 */
[----:B------:R-:W-:-:S13]  /*1090*/  ISETP.GE.U32.AND P0, PT, R12, 0xfe, PT ;  /* 0x000000fe0c00780c */ /* 0x000fda0003f06070 */
[----:B------:R-:W-:Y:S05]  /*10a0*/  @!P0 BRA `(.L_x_25) ;  /* 0x0000000000808947 */ /* 0x000fea0003800000 */
[----:B------:R-:W-:-:S13]  /*10b0*/  ISETP.GT.AND P0, PT, R16, 0xfe, PT ;  /* 0x000000fe1000780c */ /* 0x000fda0003f04270 */
[----:B------:R-:W-:Y:S05]  /*10c0*/  @P0 BRA `(.L_x_26) ;  /* 0x00000000006c0947 */ /* 0x000fea0003800000 */
[----:B------:R-:W-:-:S13]  /*10d0*/  ISETP.GE.AND P0, PT, R16, 0x1, PT ;  /* 0x000000011000780c */ /* 0x000fda0003f06270 */
[----:B------:R-:W-:Y:S05]  /*10e0*/  @P0 BRA `(.L_x_27) ;  /* 0x0000000000740947 */ /* 0x000fea0003800000 */
[----:B------:R-:W-:Y:S02]  /*10f0*/  ISETP.GE.AND P0, PT, R16, -0x18, PT ;  /* 0xffffffe81000780c */ /* 0x000fe40003f06270 */
[----:B------:R-:W-:-:S11]  /*1100*/  LOP3.LUT R0, R0, 0x80000000, RZ, 0xc0, !PT ;  /* 0x8000000000007812 */ /* 0x000fd600078ec0ff */
[----:B------:R-:W-:Y:S05]  /*1110*/  @!P0 BRA `(.L_x_27) ;  /* 0x0000000000688947 */ /* 0x000fea0003800000 */
[CCC-:B------:R-:W-:Y:S01]  /*1120*/  FFMA.RZ R12, R15.reuse, R19.reuse, R14.reuse ;  /* 0x000000130f0c7223 */ /* 0x1c0fe2000000c00e */
[C---:B------:R-:W-:Y:S02]  /*1130*/  ISETP.NE.AND P3, PT, R16.reuse, RZ, PT ;  /* 0x000000ff1000720c */ /* 0x040fe40003f65270 */
[----:B------:R-:W-:Y:S02]  /*1140*/  ISETP.NE.AND P1, PT, R16, RZ, PT ;  /* 0x000000ff1000720c */ /* 0x000fe40003f25270 */
[----:B------:R-:W-:Y:S01]  /*1150*/  LOP3.LUT R13, R12, 0x7fffff, RZ, 0xc0, !PT ;  /* 0x007fffff0c0d7812 */ /* 0x000fe200078ec0ff */
[CCC-:B------:R-:W-:Y:S01]  /*1160*/  FFMA.RP R12, R15.reuse, R19.reuse, R14.reuse ;  /* 0x000000130f0c7223 */ /* 0x1c0fe2000000800e */
[----:B------:R-:W-:Y:S01]  /*1170*/  FFMA.RM R15, R15, R19, R14 ;  /* 0x000000130f0f7223 */ /* 0x000fe2000000400e */
[C---:B------:R-:W-:Y:S01]  /*1180*/  VIADD R14, R16.reuse, 0x20 ;  /* 0x00000020100e7836 */ /* 0x040fe20000000000 */
[----:B------:R-:W-:Y:S02]  /*1190*/  LOP3.LUT R13, R13, 0x800000, RZ, 0xfc, !PT ;  /* 0x008000000d0d7812 */ /* 0x000fe400078efcff */
[----:B------:R-:W-:-:S02]  /*11a0*/  IADD3 R16, PT, PT, -R16, RZ, RZ ;  /* 0x000000ff10107210 */ /* 0x000fc40007ffe1ff */
[----:B------:R-:W-:Y:S02]  /*11b0*/  SHF.L.U32 R14, R13, R14, RZ ;  /* 0x0000000e0d0e7219 */ /* 0x000fe400000006ff */
[----:B------:R-:W-:Y:S02]  /*11c0*/  FSETP.NEU.FTZ.AND P0, PT, R12, R15, PT ;  /* 0x0000000f0c00720b */ /* 0x000fe40003f1d000 */
[----:B------:R-:W-:Y:S02]  /*11d0*/  SEL R12, R16, RZ, P3 ;  /* 0x000000ff100c7207 */ /* 0x000fe40001800000 */
[----:B------:R-:W-:Y:S02]  /*11e0*/  ISETP.NE.AND P1, PT, R14, RZ, P1 ;  /* 0x000000ff0e00720c */ /* 0x000fe40000f25270 */
[----:B------:R-:W-:Y:S02]  /*11f0*/  SHF.R.U32.HI R12, RZ, R12, R13 ;  /* 0x0000000cff0c7219 */ /* 0x000fe4000001160d */
[----:B------:R-:W-:-:S02]  /*1200*/  PLOP3.LUT P0, PT, P0, P1, PT, 0xf8, 0x8f ;  /* 0x00000000008f781c */ /* 0x000fc40000703f70 */
[----:B------:R-:W-:Y:S02]  /*1210*/  SHF.R.U32.HI R14, RZ, 0x1, R12 ;  /* 0x00000001ff0e7819 */ /* 0x000fe4000001160c */
[----:B------:R-:W-:-:S04]  /*1220*/  SEL R13, RZ, 0x1, !P0 ;  /* 0x00000001ff0d7807 */ /* 0x000fc80004000000 */
[----:B------:R-:W-:-:S04]  /*1230*/  LOP3.LUT R13, R13, 0x1, R14, 0xf8, !PT ;  /* 0x000000010d0d7812 */ /* 0x000fc800078ef80e */
[----:B------:R-:W-:-:S05]  /*1240*/  LOP3.LUT R13, R13, R12, RZ, 0xc0, !PT ;  /* 0x0000000c0d0d7212 */ /* 0x000fca00078ec0ff */
[----:B------:R-:W-:-:S05]  /*1250*/  IMAD.IADD R13, R14, 0x1, R13 ;  /* 0x000000010e0d7824 */ /* 0x000fca00078e020d */
[----:B------:R-:W-:Y:S01]  /*1260*/  LOP3.LUT R0, R13, R0, RZ, 0xfc, !PT ;  /* 0x000000000d007212 */ /* 0x000fe200078efcff */
[----:B------:R-:W-:Y:S06]  /*1270*/  BRA `(.L_x_27) ;  /* 0x0000000000107947 */ /* 0x000fec0003800000 */
.L_x_26:
[----:B------:R-:W-:-:S04]  /*1280*/  LOP3.LUT R0, R0, 0x80000000, RZ, 0xc0, !PT ;  /* 0x8000000000007812 */ /* 0x000fc800078ec0ff */
[----:B------:R-:W-:Y:S01]  /*1290*/  LOP3.LUT R0, R0, 0x7f800000, RZ, 0xfc, !PT ;  /* 0x7f80000000007812 */ /* 0x000fe200078efcff */
[----:B------:R-:W-:Y:S06]  /*12a0*/  BRA `(.L_x_27) ;  /* 0x0000000000047947 */ /* 0x000fec0003800000 */
.L_x_25:
[----:B------:R-:W-:-:S07]  /*12b0*/  IMAD R0, R13, 0x800000, R0 ;  /* 0x008000000d007824 */ /* 0x000fce00078e0200 */
.L_x_27:
[----:B------:R-:W-:Y:S05]  /*12c0*/  BSYNC.RECONVERGENT B2 ;  /* 0x0000000000027941 */ /* 0x000fea0003800200 */
.L_x_24:
[----:B------:R-:W-:Y:S05]  /*12d0*/  BRA `(.L_x_28) ;  /* 0x0000000000207947 */ /* 0x000fea0003800000 */
.L_x_23:
[----:B------:R-:W-:-:S04]  /*12e0*/  LOP3.LUT R0, R15, 0x80000000, R0, 0x48, !PT ;  /* 0x800000000f007812 */ /* 0x000fc800078e4800 */
[----:B------:R-:W-:Y:S01]  /*12f0*/  LOP3.LUT R0, R0, 0x7f800000, RZ, 0xfc, !PT ;  /* 0x7f80000000007812 */ /* 0x000fe200078efcff */
[----:B------:R-:W-:Y:S06]  /*1300*/  BRA `(.L_x_28) ;  /* 0x0000000000147947 */ /* 0x000fec0003800000 */
.L_x_22:
[----:B------:R-:W-:Y:S01]  /*1310*/  LOP3.LUT R0, R15, 0x80000000, R0, 0x48, !PT ;  /* 0x800000000f007812 */ /* 0x000fe200078e4800 */
[----:B------:R-:W-:Y:S06]  /*1320*/  BRA `(.L_x_28) ;  /* 0x00000000000c7947 */ /* 0x000fec0003800000 */
.L_x_21:
[----:B------:R-:W0:Y:S01]  /*1330*/  MUFU.RSQ R0, -QNAN ;  /* 0xffc0000000007908 */ /* 0x000e220000001400 */
[----:B------:R-:W-:Y:S05]  /*1340*/  BRA `(.L_x_28) ;  /* 0x0000000000047947 */ /* 0x000fea0003800000 */
.L_x_20:
[----:B------:R-:W-:-:S07]  /*1350*/  FADD.FTZ R0, R0, R3 ;  /* 0x0000000300007221 */ /* 0x000fce0000010000 */
.L_x_28:
[----:B------:R-:W-:Y:S05]  /*1360*/  BSYNC.RECONVERGENT B1 ;  /* 0x0000000000017941 */ /* 0x000fea0003800200 */
.L_x_18:
[----:B------:R-:W-:Y:S01]  /*1370*/  MOV R12, R10 ;  /* 0x0000000a000c7202 */ /* 0x000fe20000000f00 */
[----:B------:R-:W-:-:S04]  /*1380*/  IMAD.MOV.U32 R13, RZ, RZ, 0x0 ;  /* 0x00000000ff0d7424 */ /* 0x000fc800078e00ff */
[----:B0-----:R-:W-:Y:S05]  /*1390*/  RET.REL.NODEC R12 `(_Z17layer_norm_kernelPfS_iii) ;  /* 0xffffffec0c187950 */ /* 0x001fea0003c3ffff */
.L_x_29:
[----:B------:R-:W-:-:S00]  /*13a0*/  BRA `(.L_x_29) ;  /* 0xfffffffc00fc7947 */ /* 0x000fc0000383ffff */
[----:B------:R-:W-:-:S00]  /*13b0*/  NOP ;  /* 0x0000000000007918 */ /* 0x000fc00000000000 */
        /* <DEDUP_REMOVED lines=12> */
.L_x_31:


//--------------------- .nv.shared._Z17layer_norm_kernelPfS_iii --------------------------
	.section	.nv.shared._Z17layer_norm_kernelPfS_iii,"aw",@nobits
	.sectionflags	@""
	.align	16
	.zero		1024


//--------------------- .nv.shared.reserved.0     --------------------------
	.section	.nv.shared.reserved.0,"aw",@nobits
	.weak		__nv_reservedSMEM_offset_0_alias
	.size		__nv_reservedSMEM_offset_0_alias, 0, 64
	.other		__nv_reservedSMEM_offset_0_alias,@"STO_CUDA_RESERVED_SHARED STV_DEFAULT"
__nv_reservedSMEM_offset_0_alias:
	.zero		0
	.zero		64


//--------------------- .nv.constant0._Z17layer_norm_kernelPfS_iii --------------------------
	.section	.nv.constant0._Z17layer_norm_kernelPfS_iii,"a",@progbits
	.sectionflags	@""
	.align	4
.nv.constant0._Z17layer_norm_kernelPfS_iii:
	.zero		924


//--------------------- SYMBOLS --------------------------

	.type		.nv.reservedSmem.offset0,@object
	.size		.nv.reservedSmem.offset0,0x4
	.type		.nv.reservedSmem.cap,@object
	.size		.nv.reservedSmem.cap,0x4
